	.headerflags	@"EF_CUDA_TEXMODE_UNIFIED EF_CUDA_64BIT_ADDRESS EF_CUDA_ACCELERATORS EF_CUDA_SM90 EF_CUDA_VIRTUAL_SM(EF_CUDA_SM90)"
	.elftype	@"ET_EXEC"


//--------------------- .nv.info                  --------------------------
	.section	.nv.info,"",@"SHT_CUDA_INFO"
	.align	4


	//----- nvinfo : EIATTR_REGCOUNT
	.align		4
        /*0000*/ 	.byte	0x04, 0x2f
        /*0002*/ 	.short	(.L_3 - .L_2)
	.align		4
.L_2:
        /*0004*/ 	.word	index@(triton_poi_fused__euclidean_dist_argmin_2)
        /*0008*/ 	.word	0x00000010


	//----- nvinfo : EIATTR_MIN_STACK_SIZE
	.align		4
.L_3:
        /*000c*/ 	.byte	0x04, 0x12
        /*000e*/ 	.short	(.L_5 - .L_4)
	.align		4
.L_4:
        /*0010*/ 	.word	index@(triton_poi_fused__euclidean_dist_argmin_2)
        /*0014*/ 	.word	0x00000000


	//----- nvinfo : EIATTR_FRAME_SIZE
	.align		4
.L_5:
        /*0018*/ 	.byte	0x04, 0x11
        /*001a*/ 	.short	(.L_7 - .L_6)
	.align		4
.L_6:
        /*001c*/ 	.word	index@(triton_poi_fused__euclidean_dist_argmin_2)
        /*0020*/ 	.word	0x00000000


	//----- nvinfo : EIATTR_MIN_STACK_SIZE
	.align		4
.L_7:
        /*0024*/ 	.byte	0x04, 0x12
        /*0026*/ 	.short	(.L_9 - .L_8)
	.align		4
.L_8:
        /*0028*/ 	.word	index@(triton_poi_fused__euclidean_dist_argmin_2)
        /*002c*/ 	.word	0x00000000
.L_9:


//--------------------- .nv.info.triton_poi_fused__euclidean_dist_argmin_2 --------------------------
	.section	.nv.info.triton_poi_fused__euclidean_dist_argmin_2,"",@"SHT_CUDA_INFO"
	.sectionflags	@""
	.align	4


	//----- nvinfo : EIATTR_CUDA_API_VERSION
	.align		4
        /*0000*/ 	.byte	0x04, 0x37
        /*0002*/ 	.short	(.L_11 - .L_10)
.L_10:
        /*0004*/ 	.word	0x0000007c


	//----- nvinfo : EIATTR_KPARAM_INFO
	.align		4
.L_11:
        /*0008*/ 	.byte	0x04, 0x17
        /*000a*/ 	.short	(.L_13 - .L_12)
.L_12:
        /*000c*/ 	.word	0x00000000
        /*0010*/ 	.short	0x0002
        /*0012*/ 	.short	0x0010
        /*0014*/ 	.byte	0x00, 0xf0, 0x11, 0x00


	//----- nvinfo : EIATTR_KPARAM_INFO
	.align		4
.L_13:
        /*0018*/ 	.byte	0x04, 0x17
        /*001a*/ 	.short	(.L_15 - .L_14)
.L_14:
        /*001c*/ 	.word	0x00000000
        /*0020*/ 	.short	0x0001
        /*0022*/ 	.short	0x0008
        /*0024*/ 	.byte	0x00, 0xf4, 0x21, 0x00


	//----- nvinfo : EIATTR_KPARAM_INFO
	.align		4
.L_15:
        /*0028*/ 	.byte	0x04, 0x17
        /*002a*/ 	.short	(.L_17 - .L_16)
.L_16:
        /*002c*/ 	.word	0x00000000
        /*0030*/ 	.short	0x0000
        /*0032*/ 	.short	0x0000
        /*0034*/ 	.byte	0x00, 0xf4, 0x21, 0x00


	//----- nvinfo : EIATTR_SPARSE_MMA_MASK
	.align		4
.L_17:
        /*0038*/ 	.byte	0x03, 0x50
        /*003a*/ 	.short	0x0000


	//----- nvinfo : EIATTR_MAXREG_COUNT
	.align		4
        /*003c*/ 	.byte	0x03, 0x1b
        /*003e*/ 	.short	0x00ff


	//----- nvinfo : EIATTR_EXIT_INSTR_OFFSETS
	.align		4
        /*0040*/ 	.byte	0x04, 0x1c
        /*0042*/ 	.short	(.L_19 - .L_18)


	//   ....[0]....
.L_18:
        /*0044*/ 	.word	0x00000640


	//   ....[1]....
        /*0048*/ 	.word	0x00000680


	//----- nvinfo : EIATTR_REQNTID
	.align		4
.L_19:
        /*004c*/ 	.byte	0x04, 0x10
        /*004e*/ 	.short	(.L_21 - .L_20)
.L_20:
        /*0050*/ 	.word	0x00000020
        /*0054*/ 	.word	0x00000001
        /*0058*/ 	.word	0x00000001


	//----- nvinfo : EIATTR_CBANK_PARAM_SIZE
	.align		4
.L_21:
        /*005c*/ 	.byte	0x03, 0x19
        /*005e*/ 	.short	0x0014


	//----- nvinfo : EIATTR_PARAM_CBANK
	.align		4
        /*0060*/ 	.byte	0x04, 0x0a
        /*0062*/ 	.short	(.L_23 - .L_22)
	.align		4
.L_22:
        /*0064*/ 	.word	index@(.nv.constant0.triton_poi_fused__euclidean_dist_argmin_2)
        /*0068*/ 	.short	0x0210
        /*006a*/ 	.short	0x0014


	//----- nvinfo : EIATTR_SW_WAR
	.align		4
.L_23:
        /*006c*/ 	.byte	0x04, 0x36
        /*006e*/ 	.short	(.L_25 - .L_24)
.L_24:
        /*0070*/ 	.word	0x00000008
.L_25:


//--------------------- .nv.callgraph             --------------------------
	.section	.nv.callgraph,"",@"SHT_CUDA_CALLGRAPH"
	.align	4
	.sectionentsize	8
	.align		4
        /*0000*/ 	.word	0x00000000
	.align		4
        /*0004*/ 	.word	0xffffffff
	.align		4
        /*0008*/ 	.word	0x00000000
	.align		4
        /*000c*/ 	.word	0xfffffffe
	.align		4
        /*0010*/ 	.word	0x00000000
	.align		4
        /*0014*/ 	.word	0xfffffffd
	.align		4
        /*0018*/ 	.word	0x00000000
	.align		4
        /*001c*/ 	.word	0xfffffffc


//--------------------- .nv.constant4             --------------------------
	.section	.nv.constant4,"a",@progbits
	.align	8
	.align		8
.nv.constant4:
        /*0000*/ 	.dword	_$_str
	.align		8
        /*0008*/ 	.dword	_$_str_$_2


//--------------------- .text.triton_poi_fused__euclidean_dist_argmin_2 --------------------------
	.section	.text.triton_poi_fused__euclidean_dist_argmin_2,"ax",@progbits
	.align	128
        .global         triton_poi_fused__euclidean_dist_argmin_2
        .type           triton_poi_fused__euclidean_dist_argmin_2,@function
        .size           triton_poi_fused__euclidean_dist_argmin_2,(.L_x_1 - triton_poi_fused__euclidean_dist_argmin_2)
        .other          triton_poi_fused__euclidean_dist_argmin_2,@"STO_CUDA_ENTRY STV_DEFAULT"
triton_poi_fused__euclidean_dist_argmin_2:
.text.triton_poi_fused__euclidean_dist_argmin_2:
[----:B------:R-:W0:Y:S02]  /*0000*/  LDC R1, c[0x0][0x28] ;  /* 0x00000a00ff017b82 */ /* 0x000e240000000800 */
[----:B------:R-:W1:Y:S01]  /*0010*/  S2R R0, SR_TID.X ;  /* 0x0000000000007919 */ /* 0x000e620000002100 */
[----:B------:R-:W2:Y:S01]  /*0020*/  LDC.64 R2, c[0x0][0x210] ;  /* 0x00008400ff027b82 */ /* 0x000ea20000000a00 */
[----:B------:R-:W-:Y:S01]  /*0030*/  ULDC.64 UR4, c[0x0][0x208] ;  /* 0x0000820000047ab9 */ /* 0x000fe20000000a00 */
[----:B------:R-:W-:Y:S01]  /*0040*/  IMAD.MOV.U32 R4, RZ, RZ, RZ ;  /* 0x000000ffff047224 */ /* 0x000fe200078e00ff */
[----:B------:R-:W3:Y:S01]  /*0050*/  S2R R5, SR_CTAID.X ;  /* 0x0000000000057919 */ /* 0x000ee20000002500 */
[----:B-1----:R-:W-:-:S05]  /*0060*/  IMAD.SHL.U32 R0, R0, 0x2, RZ ;  /* 0x0000000200007824 */ /* 0x002fca00078e00ff */
[----:B------:R-:W-:-:S05]  /*0070*/  LOP3.LUT R0, R0, 0x3e, RZ, 0xc0, !PT ;  /* 0x0000003e00007812 */ /* 0x000fca00078ec0ff */
[----:B---3--:R-:W-:Y:S02]  /*0080*/  IMAD R5, R5, 0x40, R0 ;  /* 0x0000004005057824 */ /* 0x008fe400078e0200 */
[----:B------:R-:W-:Y:S02]  /*0090*/  IMAD.MOV.U32 R0, RZ, RZ, RZ ;  /* 0x000000ffff007224 */ /* 0x000fe400078e00ff */
[C---:B------:R-:W-:Y:S01]  /*00a0*/  IMAD.SHL.U32 R7, R5.reuse, 0x4, RZ ;  /* 0x0000000405077824 */ /* 0x040fe200078e00ff */
[----:B------:R-:W-:-:S03]  /*00b0*/  ISETP.GE.AND P6, PT, R5, 0x40, PT ;  /* 0x000000400500780c */ /* 0x000fc60003fc6270 */
[----:B--2---:R-:W-:Y:S01]  /*00c0*/  IMAD.WIDE R2, R7, 0x4, R2 ;  /* 0x0000000407027825 */ /* 0x004fe200078e0202 */
[----:B------:R-:W-:-:S09]  /*00d0*/  CS2R R6, SRZ ;  /* 0x0000000000067805 */ /* 0x000fd2000001ff00 */
[----:B------:R-:W2:Y:S04]  /*00e0*/  @!P6 LDG.E.EL R0, desc[UR4][R2.64] ;  /* 0x000000040200e981 */ /* 0x000ea8000c2e1900 */
[----:B------:R-:W3:Y:S04]  /*00f0*/  @!P6 LDG.E.EL R4, desc[UR4][R2.64+0x10] ;  /* 0x000010040204e981 */ /* 0x000ee8000c2e1900 */
[----:B------:R-:W4:Y:S04]  /*0100*/  @!P6 LDG.E.EL R6, desc[UR4][R2.64+0x4] ;  /* 0x000004040206e981 */ /* 0x000f28000c2e1900 */
[----:B------:R-:W5:Y:S01]  /*0110*/  @!P6 LDG.E.EL R7, desc[UR4][R2.64+0x14] ;  /* 0x000014040207e981 */ /* 0x000f62000c2e1900 */
[----:B------:R-:W-:-:S06]  /*0120*/  CS2R R8, SRZ ;  /* 0x0000000000087805 */ /* 0x000fcc000001ff00 */
[----:B------:R-:W5:Y:S04]  /*0130*/  @!P6 LDG.E.EL R8, desc[UR4][R2.64+0x8] ;  /* 0x000008040208e981 */ /* 0x000f68000c2e1900 */
[----:B------:R-:W5:Y:S01]  /*0140*/  @!P6 LDG.E.EL R9, desc[UR4][R2.64+0x18] ;  /* 0x000018040209e981 */ /* 0x000f62000c2e1900 */
[----:B------:R-:W-:-:S06]  /*0150*/  CS2R R10, SRZ ;  /* 0x00000000000a7805 */ /* 0x000fcc000001ff00 */
[----:B------:R-:W5:Y:S04]  /*0160*/  @!P6 LDG.E.EL R11, desc[UR4][R2.64+0x1c] ;  /* 0x00001c04020be981 */ /* 0x000f68000c2e1900 */
[----:B------:R1:W5:Y:S02]  /*0170*/  @!P6 LDG.E.EL R10, desc[UR4][R2.64+0xc] ;  /* 0x00000c04020ae981 */ /* 0x000364000c2e1900 */
[----:B-1----:R-:W1:Y:S02]  /*0180*/  LDC.64 R2, c[0x0][0x218] ;  /* 0x00008600ff027b82 */ /* 0x002e640000000a00 */
[----:B-1----:R-:W-:Y:S01]  /*0190*/  IMAD.WIDE R2, R5, 0x8, R2 ;  /* 0x0000000805027825 */ /* 0x002fe200078e0202 */
[----:B--2---:R-:W-:-:S04]  /*01a0*/  FSETP.GTU.AND P0, PT, R0, RZ, PT ;  /* 0x000000ff0000720b */ /* 0x004fc80003f0c000 */
[----:B------:R-:W-:Y:S02]  /*01b0*/  FSEL R0, R0, RZ, P0 ;  /* 0x000000ff00007208 */ /* 0x000fe40000000000 */
[----:B---3--:R-:W-:-:S04]  /*01c0*/  FSETP.GTU.AND P0, PT, R4, RZ, PT ;  /* 0x000000ff0400720b */ /* 0x008fc80003f0c000 */
[----:B------:R-:W-:Y:S02]  /*01d0*/  FSEL R4, R4, RZ, P0 ;  /* 0x000000ff04047208 */ /* 0x000fe40000000000 */
[----:B----4-:R-:W-:-:S04]  /*01e0*/  FSETP.GTU.AND P0, PT, R6, RZ, PT ;  /* 0x000000ff0600720b */ /* 0x010fc80003f0c000 */
[----:B------:R-:W-:Y:S02]  /*01f0*/  FSEL R6, R6, RZ, P0 ;  /* 0x000000ff06067208 */ /* 0x000fe40000000000 */
[C---:B-----5:R-:W-:Y:S01]  /*0200*/  FSETP.GTU.AND P0, PT, R7.reuse, RZ, PT ;  /* 0x000000ff0700720b */ /* 0x060fe20003f0c000 */
[----:B------:R-:W1:Y:S03]  /*0210*/  MUFU.SQRT R0, R0 ;  /* 0x0000000000007308 */ /* 0x000e660000002000 */
[----:B------:R-:W-:-:S05]  /*0220*/  FSEL R7, R7, RZ, P0 ;  /* 0x000000ff07077208 */ /* 0x000fca0000000000 */
[----:B------:R-:W2:Y:S01]  /*0230*/  MUFU.SQRT R4, R4 ;  /* 0x0000000400047308 */ /* 0x000ea20000002000 */
[----:B------:R-:W-:-:S07]  /*0240*/  FSETP.GTU.AND P0, PT, R8, RZ, PT ;  /* 0x000000ff0800720b */ /* 0x000fce0003f0c000 */
[----:B------:R-:W3:Y:S01]  /*0250*/  MUFU.SQRT R13, R6 ;  /* 0x00000006000d7308 */ /* 0x000ee20000002000 */
[----:B------:R-:W-:-:S07]  /*0260*/  FSEL R8, R8, RZ, P0 ;  /* 0x000000ff08087208 */ /* 0x000fce0000000000 */
[----:B------:R-:W4:Y:S01]  /*0270*/  MUFU.SQRT R7, R7 ;  /* 0x0000000700077308 */ /* 0x000f220000002000 */
[C---:B------:R-:W-:Y:S02]  /*0280*/  FSETP.GTU.AND P0, PT, R9.reuse, RZ, PT ;  /* 0x000000ff0900720b */ /* 0x040fe40003f0c000 */
[----:B-1----:R-:W-:Y:S02]  /*0290*/  FSETP.NAN.AND P3, PT, R0, R0, PT ;  /* 0x000000000000720b */ /* 0x002fe40003f68000 */
[----:B------:R-:W-:Y:S02]  /*02a0*/  FSEL R9, R9, RZ, P0 ;  /* 0x000000ff09097208 */ /* 0x000fe40000000000 */
[----:B--2---:R-:W-:Y:S02]  /*02b0*/  FSETP.NAN.AND P0, PT, R4, R4, PT ;  /* 0x000000040400720b */ /* 0x004fe40003f08000 */
[CC--:B---3--:R-:W-:Y:S02]  /*02c0*/  FSETP.NUM.AND P1, PT, R13.reuse, R13.reuse, P3 ;  /* 0x0000000d0d00720b */ /* 0x0c8fe40001f27000 */
[----:B------:R-:W-:-:S02]  /*02d0*/  FSETP.NAN.AND P3, PT, R13, R13, P3 ;  /* 0x0000000d0d00720b */ /* 0x000fc40001f68000 */
[CC--:B----4-:R-:W-:Y:S02]  /*02e0*/  FSETP.NUM.AND P2, PT, R7.reuse, R7.reuse, P0 ;  /* 0x000000070700720b */ /* 0x0d0fe40000747000 */
[----:B------:R-:W-:Y:S02]  /*02f0*/  FSETP.NAN.AND P0, PT, R7, R7, P0 ;  /* 0x000000070700720b */ /* 0x000fe40000708000 */
[CC--:B------:R-:W-:Y:S02]  /*0300*/  FSETP.LT.OR P1, PT, R0.reuse, R13.reuse, P1 ;  /* 0x0000000d0000720b */ /* 0x0c0fe40000f21400 */
[----:B------:R-:W-:Y:S01]  /*0310*/  FSETP.EQ.OR P3, PT, R0, R13, P3 ;  /* 0x0000000d0000720b */ /* 0x000fe20001f62400 */
[----:B------:R-:W1:Y:S01]  /*0320*/  MUFU.SQRT R9, R9 ;  /* 0x0000000900097308 */ /* 0x000e620000002000 */
[CC--:B------:R-:W-:Y:S02]  /*0330*/  FSETP.LT.OR P2, PT, R4.reuse, R7.reuse, P2 ;  /* 0x000000070400720b */ /* 0x0c0fe40001741400 */
[----:B------:R-:W-:-:S02]  /*0340*/  FSETP.EQ.OR P5, PT, R4, R7, P0 ;  /* 0x000000070400720b */ /* 0x000fc400007a2400 */
[----:B------:R-:W-:Y:S02]  /*0350*/  PLOP3.LUT P0, PT, P1, P3, PT, 0xa8, 0x0 ;  /* 0x000000000000781c */ /* 0x000fe40000f07570 */
[----:B------:R-:W-:Y:S01]  /*0360*/  PLOP3.LUT P1, PT, P2, P5, PT, 0xa8, 0x0 ;  /* 0x000000000000781c */ /* 0x000fe2000172b570 */
[----:B------:R-:W2:Y:S01]  /*0370*/  MUFU.SQRT R8, R8 ;  /* 0x0000000800087308 */ /* 0x000ea20000002000 */
[----:B------:R-:W-:Y:S02]  /*0380*/  FSETP.GTU.AND P3, PT, R11, RZ, PT ;  /* 0x000000ff0b00720b */ /* 0x000fe40003f6c000 */
[----:B------:R-:W-:Y:S02]  /*0390*/  FSETP.GTU.AND P4, PT, R10, RZ, PT ;  /* 0x000000ff0a00720b */ /* 0x000fe40003f8c000 */
[----:B------:R-:W-:Y:S02]  /*03a0*/  FSEL R4, R4, R7, P1 ;  /* 0x0000000704047208 */ /* 0x000fe40000800000 */
[----:B------:R-:W-:-:S02]  /*03b0*/  FSEL R13, R0, R13, P0 ;  /* 0x0000000d000d7208 */ /* 0x000fc40000000000 */
[----:B------:R-:W-:Y:S02]  /*03c0*/  FSEL R11, R11, RZ, P3 ;  /* 0x000000ff0b0b7208 */ /* 0x000fe40001800000 */
[----:B------:R-:W-:Y:S02]  /*03d0*/  FSEL R10, R10, RZ, P4 ;  /* 0x000000ff0a0a7208 */ /* 0x000fe40002000000 */
[----:B------:R-:W-:Y:S02]  /*03e0*/  FSETP.NAN.AND P3, PT, R4, R4, PT ;  /* 0x000000040400720b */ /* 0x000fe40003f68000 */
[----:B------:R-:W-:Y:S02]  /*03f0*/  FSETP.NAN.AND P5, PT, R13, R13, PT ;  /* 0x0000000d0d00720b */ /* 0x000fe40003fa8000 */
[CC--:B-1----:R-:W-:Y:S01]  /*0400*/  FSETP.NUM.AND P2, PT, R9.reuse, R9.reuse, P3 ;  /* 0x000000090900720b */ /* 0x0c2fe20001f47000 */
[----:B------:R-:W1:Y:S01]  /*0410*/  MUFU.SQRT R10, R10 ;  /* 0x0000000a000a7308 */ /* 0x000e620000002000 */
[----:B------:R-:W-:-:S02]  /*0420*/  FSETP.NAN.AND P3, PT, R9, R9, P3 ;  /* 0x000000090900720b */ /* 0x000fc40001f68000 */
[CC--:B--2---:R-:W-:Y:S02]  /*0430*/  FSETP.NUM.AND P4, PT, R8.reuse, R8.reuse, P5 ;  /* 0x000000080800720b */ /* 0x0c4fe40002f87000 */
[----:B------:R-:W-:-:S03]  /*0440*/  FSETP.NAN.AND P5, PT, R8, R8, P5 ;  /* 0x000000080800720b */ /* 0x000fc60002fa8000 */
[----:B------:R-:W2:Y:S01]  /*0450*/  MUFU.SQRT R11, R11 ;  /* 0x0000000b000b7308 */ /* 0x000ea20000002000 */
[CC--:B------:R-:W-:Y:S02]  /*0460*/  FSETP.LT.OR P2, PT, R4.reuse, R9.reuse, P2 ;  /* 0x000000090400720b */ /* 0x0c0fe40001741400 */
[----:B------:R-:W-:Y:S02]  /*0470*/  FSETP.EQ.OR P3, PT, R4, R9, P3 ;  /* 0x000000090400720b */ /* 0x000fe40001f62400 */
[CC--:B------:R-:W-:Y:S02]  /*0480*/  FSETP.LT.OR P4, PT, R13.reuse, R8.reuse, P4 ;  /* 0x000000080d00720b */ /* 0x0c0fe40002781400 */
[----:B------:R-:W-:Y:S02]  /*0490*/  FSETP.EQ.OR P5, PT, R13, R8, P5 ;  /* 0x000000080d00720b */ /* 0x000fe40002fa2400 */
[----:B------:R-:W-:Y:S02]  /*04a0*/  PLOP3.LUT P2, PT, P2, P3, PT, 0xa8, 0x0 ;  /* 0x000000000000781c */ /* 0x000fe40001747570 */
[----:B------:R-:W-:-:S02]  /*04b0*/  PLOP3.LUT P4, PT, P4, P5, PT, 0xa8, 0x0 ;  /* 0x000000000000781c */ /* 0x000fc4000278b570 */
[----:B------:R-:W-:Y:S02]  /*04c0*/  FSEL R4, R4, R9, P2 ;  /* 0x0000000904047208 */ /* 0x000fe40001000000 */
[----:B------:R-:W-:Y:S02]  /*04d0*/  SEL R7, RZ, 0x1, P0 ;  /* 0x00000001ff077807 */ /* 0x000fe40000000000 */
[----:B------:R-:W-:Y:S02]  /*04e0*/  SEL R9, RZ, 0x1, P1 ;  /* 0x00000001ff097807 */ /* 0x000fe40000800000 */
[----:B------:R-:W-:Y:S02]  /*04f0*/  FSEL R13, R13, R8, P4 ;  /* 0x000000080d0d7208 */ /* 0x000fe40002000000 */
[----:B-1----:R-:W-:Y:S02]  /*0500*/  FSETP.NAN.AND P0, PT, R10, R10, PT ;  /* 0x0000000a0a00720b */ /* 0x002fe40003f08000 */
[----:B------:R-:W-:-:S02]  /*0510*/  SEL R7, R7, 0x2, P4 ;  /* 0x0000000207077807 */ /* 0x000fc40002000000 */
[----:B--2---:R-:W-:Y:S02]  /*0520*/  FSETP.NAN.AND P1, PT, R11, R11, PT ;  /* 0x0000000b0b00720b */ /* 0x004fe40003f28000 */
[----:B------:R-:W-:Y:S02]  /*0530*/  SEL R9, R9, 0x2, P2 ;  /* 0x0000000209097807 */ /* 0x000fe40001000000 */
[----:B------:R-:W-:Y:S02]  /*0540*/  FSETP.NAN.AND P3, PT, R13, R13, PT ;  /* 0x0000000d0d00720b */ /* 0x000fe40003f68000 */
[----:B------:R-:W-:Y:S02]  /*0550*/  SEL R6, R7, 0x3, P0 ;  /* 0x0000000307067807 */ /* 0x000fe40000000000 */
[----:B------:R-:W-:Y:S02]  /*0560*/  FSETP.NAN.AND P2, PT, R4, R4, PT ;  /* 0x000000040400720b */ /* 0x000fe40003f48000 */
[----:B------:R-:W-:-:S02]  /*0570*/  SEL R0, R9, 0x3, P1 ;  /* 0x0000000309007807 */ /* 0x000fc40000800000 */
[----:B------:R-:W-:Y:S02]  /*0580*/  FSETP.NEU.AND P4, PT, R13, R10, PT ;  /* 0x0000000a0d00720b */ /* 0x000fe40003f8d000 */
[----:B------:R-:W-:Y:S02]  /*0590*/  SEL R6, R6, 0x3, P3 ;  /* 0x0000000306067807 */ /* 0x000fe40001800000 */
[----:B------:R-:W-:Y:S02]  /*05a0*/  FSETP.NEU.AND P5, PT, R4, R11, PT ;  /* 0x0000000b0400720b */ /* 0x000fe40003fad000 */
[----:B------:R-:W-:Y:S02]  /*05b0*/  SEL R0, R0, 0x3, P2 ;  /* 0x0000000300007807 */ /* 0x000fe40001000000 */
[----:B------:R-:W-:Y:S02]  /*05c0*/  SEL R6, R7, R6, !P4 ;  /* 0x0000000607067207 */ /* 0x000fe40006000000 */
[----:B------:R-:W-:-:S02]  /*05d0*/  SEL R0, R9, R0, !P5 ;  /* 0x0000000009007207 */ /* 0x000fc40006800000 */
[----:B------:R-:W-:Y:S02]  /*05e0*/  FSETP.GEU.AND P4, PT, R13, R10, PT ;  /* 0x0000000a0d00720b */ /* 0x000fe40003f8e000 */
[----:B------:R-:W-:Y:S02]  /*05f0*/  @P3 SEL R6, R6, R7, P0 ;  /* 0x0000000706063207 */ /* 0x000fe40000000000 */
[----:B------:R-:W-:Y:S02]  /*0600*/  FSETP.GEU.AND P0, PT, R4, R11, PT ;  /* 0x0000000b0400720b */ /* 0x000fe40003f0e000 */
[----:B------:R-:W-:Y:S02]  /*0610*/  @P2 SEL R0, R0, R9, P1 ;  /* 0x0000000900002207 */ /* 0x000fe40000800000 */
[----:B------:R-:W-:Y:S02]  /*0620*/  SEL R4, R7, R6, !P4 ;  /* 0x0000000607047207 */ /* 0x000fe40006000000 */
[----:B------:R-:W-:Y:S01]  /*0630*/  SEL R6, R9, R0, !P0 ;  /* 0x0000000009067207 */ /* 0x000fe20004000000 */
[----:B------:R-:W-:Y:S06]  /*0640*/  @P6 EXIT ;  /* 0x000000000000694d */ /* 0x000fec0003800000 */
[----:B------:R-:W-:Y:S02]  /*0650*/  IMAD.MOV.U32 R5, RZ, RZ, RZ ;  /* 0x000000ffff057224 */ /* 0x000fe400078e00ff */
[----:B------:R-:W-:-:S05]  /*0660*/  IMAD.MOV.U32 R7, RZ, RZ, RZ ;  /* 0x000000ffff077224 */ /* 0x000fca00078e00ff */
[----:B------:R-:W-:Y:S01]  /*0670*/  STG.E.128 desc[UR4][R2.64], R4 ;  /* 0x0000000402007986 */ /* 0x000fe2000c101d04 */
[----:B------:R-:W-:Y:S05]  /*0680*/  EXIT ;  /* 0x000000000000794d */ /* 0x000fea0003800000 */
.L_x_0:
[----:B------:R-:W-:-:S00]  /*0690*/  BRA `(.L_x_0) ;  /* 0xfffffffc00fc7947 */ /* 0x000fc0000383ffff */
[----:B------:R-:W-:-:S00]  /*06a0*/  NOP ;  /* 0x0000000000007918 */ /* 0x000fc00000000000 */
        /* <DEDUP_REMOVED lines=13> */
.L_x_1:


//--------------------- .nv.global.init           --------------------------
	.section	.nv.global.init,"aw",@progbits
.nv.global.init:
	.type		_$_str,@object
	.size		_$_str,(_$_str_$_2 - _$_str)
_$_str:
        /*0000*/ 	.byte	0x5f, 0x5f, 0x43, 0x55, 0x44, 0x41, 0x5f, 0x46, 0x54, 0x5a, 0x00
	.type		_$_str_$_2,@object
	.size		_$_str_$_2,(.L_1 - _$_str_$_2)
_$_str_$_2:
        /*000b*/ 	.byte	0x5f, 0x5f, 0x43, 0x55, 0x44, 0x41, 0x5f, 0x50, 0x52, 0x45, 0x43, 0x5f, 0x53, 0x51, 0x52, 0x54
        /*001b*/ 	.byte	0x00
.L_1:


//--------------------- .nv.constant0.triton_poi_fused__euclidean_dist_argmin_2 --------------------------
	.section	.nv.constant0.triton_poi_fused__euclidean_dist_argmin_2,"a",@progbits
	.sectionflags	@""
	.align	4
.nv.constant0.triton_poi_fused__euclidean_dist_argmin_2:
	.zero		548
